	.headerflags	@"EF_CUDA_TEXMODE_UNIFIED EF_CUDA_64BIT_ADDRESS EF_CUDA_ACCELERATORS EF_CUDA_SM90 EF_CUDA_VIRTUAL_SM(EF_CUDA_SM90)"
	.elftype	@"ET_EXEC"


//--------------------- .nv.info                  --------------------------
	.section	.nv.info,"",@"SHT_CUDA_INFO"
	.align	4


	//----- nvinfo : EIATTR_REGCOUNT
	.align		4
        /*0000*/ 	.byte	0x04, 0x2f
        /*0002*/ 	.short	(.L_3 - .L_2)
	.align		4
.L_2:
        /*0004*/ 	.word	index@(triton_poi_fused__native_batch_norm_legit_no_training_add_12)
        /*0008*/ 	.word	0x0000001a


	//----- nvinfo : EIATTR_MIN_STACK_SIZE
	.align		4
.L_3:
        /*000c*/ 	.byte	0x04, 0x12
        /*000e*/ 	.short	(.L_5 - .L_4)
	.align		4
.L_4:
        /*0010*/ 	.word	index@(triton_poi_fused__native_batch_norm_legit_no_training_add_12)
        /*0014*/ 	.word	0x00000000


	//----- nvinfo : EIATTR_FRAME_SIZE
	.align		4
.L_5:
        /*0018*/ 	.byte	0x04, 0x11
        /*001a*/ 	.short	(.L_7 - .L_6)
	.align		4
.L_6:
        /*001c*/ 	.word	index@(triton_poi_fused__native_batch_norm_legit_no_training_add_12)
        /*0020*/ 	.word	0x00000000


	//----- nvinfo : EIATTR_MIN_STACK_SIZE
	.align		4
.L_7:
        /*0024*/ 	.byte	0x04, 0x12
        /*0026*/ 	.short	(.L_9 - .L_8)
	.align		4
.L_8:
        /*0028*/ 	.word	index@(triton_poi_fused__native_batch_norm_legit_no_training_add_12)
        /*002c*/ 	.word	0x00000000
.L_9:


//--------------------- .nv.info.triton_poi_fused__native_batch_norm_legit_no_training_add_12 --------------------------
	.section	.nv.info.triton_poi_fused__native_batch_norm_legit_no_training_add_12,"",@"SHT_CUDA_INFO"
	.sectionflags	@""
	.align	4


	//----- nvinfo : EIATTR_CUDA_API_VERSION
	.align		4
        /*0000*/ 	.byte	0x04, 0x37
        /*0002*/ 	.short	(.L_11 - .L_10)
.L_10:
        /*0004*/ 	.word	0x0000007c


	//----- nvinfo : EIATTR_KPARAM_INFO
	.align		4
.L_11:
        /*0008*/ 	.byte	0x04, 0x17
        /*000a*/ 	.short	(.L_13 - .L_12)
.L_12:
        /*000c*/ 	.word	0x00000000
        /*0010*/ 	.short	0x0007
        /*0012*/ 	.short	0x0038
        /*0014*/ 	.byte	0x00, 0xf0, 0x11, 0x00


	//----- nvinfo : EIATTR_KPARAM_INFO
	.align		4
.L_13:
        /*0018*/ 	.byte	0x04, 0x17
        /*001a*/ 	.short	(.L_15 - .L_14)
.L_14:
        /*001c*/ 	.word	0x00000000
        /*0020*/ 	.short	0x0006
        /*0022*/ 	.short	0x0030
        /*0024*/ 	.byte	0x00, 0xf4, 0x21, 0x00


	//----- nvinfo : EIATTR_KPARAM_INFO
	.align		4
.L_15:
        /*0028*/ 	.byte	0x04, 0x17
        /*002a*/ 	.short	(.L_17 - .L_16)
.L_16:
        /*002c*/ 	.word	0x00000000
        /*0030*/ 	.short	0x0005
        /*0032*/ 	.short	0x0028
        /*0034*/ 	.byte	0x00, 0xf4, 0x21, 0x00


	//----- nvinfo : EIATTR_KPARAM_INFO
	.align		4
.L_17:
        /*0038*/ 	.byte	0x04, 0x17
        /*003a*/ 	.short	(.L_19 - .L_18)
.L_18:
        /*003c*/ 	.word	0x00000000
        /*0040*/ 	.short	0x0004
        /*0042*/ 	.short	0x0020
        /*0044*/ 	.byte	0x00, 0xf4, 0x21, 0x00


	//----- nvinfo : EIATTR_KPARAM_INFO
	.align		4
.L_19:
        /*0048*/ 	.byte	0x04, 0x17
        /*004a*/ 	.short	(.L_21 - .L_20)
.L_20:
        /*004c*/ 	.word	0x00000000
        /*0050*/ 	.short	0x0003
        /*0052*/ 	.short	0x0018
        /*0054*/ 	.byte	0x00, 0xf4, 0x21, 0x00


	//----- nvinfo : EIATTR_KPARAM_INFO
	.align		4
.L_21:
        /*0058*/ 	.byte	0x04, 0x17
        /*005a*/ 	.short	(.L_23 - .L_22)
.L_22:
        /*005c*/ 	.word	0x00000000
        /*0060*/ 	.short	0x0002
        /*0062*/ 	.short	0x0010
        /*0064*/ 	.byte	0x00, 0xf4, 0x21, 0x00


	//----- nvinfo : EIATTR_KPARAM_INFO
	.align		4
.L_23:
        /*0068*/ 	.byte	0x04, 0x17
        /*006a*/ 	.short	(.L_25 - .L_24)
.L_24:
        /*006c*/ 	.word	0x00000000
        /*0070*/ 	.short	0x0001
        /*0072*/ 	.short	0x0008
        /*0074*/ 	.byte	0x00, 0xf4, 0x21, 0x00


	//----- nvinfo : EIATTR_KPARAM_INFO
	.align		4
.L_25:
        /*0078*/ 	.byte	0x04, 0x17
        /*007a*/ 	.short	(.L_27 - .L_26)
.L_26:
        /*007c*/ 	.word	0x00000000
        /*0080*/ 	.short	0x0000
        /*0082*/ 	.short	0x0000
        /*0084*/ 	.byte	0x00, 0xf4, 0x21, 0x00


	//----- nvinfo : EIATTR_SPARSE_MMA_MASK
	.align		4
.L_27:
        /*0088*/ 	.byte	0x03, 0x50
        /*008a*/ 	.short	0x0000


	//----- nvinfo : EIATTR_MAXREG_COUNT
	.align		4
        /*008c*/ 	.byte	0x03, 0x1b
        /*008e*/ 	.short	0x00ff


	//----- nvinfo : EIATTR_EXIT_INSTR_OFFSETS
	.align		4
        /*0090*/ 	.byte	0x04, 0x1c
        /*0092*/ 	.short	(.L_29 - .L_28)


	//   ....[0]....
.L_28:
        /*0094*/ 	.word	0x00000440


	//   ....[1]....
        /*0098*/ 	.word	0x00000460


	//----- nvinfo : EIATTR_REQNTID
	.align		4
.L_29:
        /*009c*/ 	.byte	0x04, 0x10
        /*009e*/ 	.short	(.L_31 - .L_30)
.L_30:
        /*00a0*/ 	.word	0x00000080
        /*00a4*/ 	.word	0x00000001
        /*00a8*/ 	.word	0x00000001


	//----- nvinfo : EIATTR_CBANK_PARAM_SIZE
	.align		4
.L_31:
        /*00ac*/ 	.byte	0x03, 0x19
        /*00ae*/ 	.short	0x003c


	//----- nvinfo : EIATTR_PARAM_CBANK
	.align		4
        /*00b0*/ 	.byte	0x04, 0x0a
        /*00b2*/ 	.short	(.L_33 - .L_32)
	.align		4
.L_32:
        /*00b4*/ 	.word	index@(.nv.constant0.triton_poi_fused__native_batch_norm_legit_no_training_add_12)
        /*00b8*/ 	.short	0x0210
        /*00ba*/ 	.short	0x003c


	//----- nvinfo : EIATTR_SW_WAR
	.align		4
.L_33:
        /*00bc*/ 	.byte	0x04, 0x36
        /*00be*/ 	.short	(.L_35 - .L_34)
.L_34:
        /*00c0*/ 	.word	0x00000008
.L_35:


//--------------------- .nv.callgraph             --------------------------
	.section	.nv.callgraph,"",@"SHT_CUDA_CALLGRAPH"
	.align	4
	.sectionentsize	8
	.align		4
        /*0000*/ 	.word	0x00000000
	.align		4
        /*0004*/ 	.word	0xffffffff
	.align		4
        /*0008*/ 	.word	0x00000000
	.align		4
        /*000c*/ 	.word	0xfffffffe
	.align		4
        /*0010*/ 	.word	0x00000000
	.align		4
        /*0014*/ 	.word	0xfffffffd
	.align		4
        /*0018*/ 	.word	0x00000000
	.align		4
        /*001c*/ 	.word	0xfffffffc


//--------------------- .nv.constant4             --------------------------
	.section	.nv.constant4,"a",@progbits
	.align	8
	.align		8
.nv.constant4:
        /*0000*/ 	.dword	_$_str
	.align		8
        /*0008*/ 	.dword	_$_str_$_2


//--------------------- .text.triton_poi_fused__native_batch_norm_legit_no_training_add_12 --------------------------
	.section	.text.triton_poi_fused__native_batch_norm_legit_no_training_add_12,"ax",@progbits
	.align	128
        .global         triton_poi_fused__native_batch_norm_legit_no_training_add_12
        .type           triton_poi_fused__native_batch_norm_legit_no_training_add_12,@function
        .size           triton_poi_fused__native_batch_norm_legit_no_training_add_12,(.L_x_1 - triton_poi_fused__native_batch_norm_legit_no_training_add_12)
        .other          triton_poi_fused__native_batch_norm_legit_no_training_add_12,@"STO_CUDA_ENTRY STV_DEFAULT"
triton_poi_fused__native_batch_norm_legit_no_training_add_12:
.text.triton_poi_fused__native_batch_norm_legit_no_training_add_12:
[----:B------:R-:W0:Y:S01]  /*0000*/  LDC R1, c[0x0][0x28] ;  /* 0x00000a00ff017b82 */ /* 0x000e220000000800 */
[----:B------:R-:W1:Y:S07]  /*0010*/  S2R R0, SR_TID.X ;  /* 0x0000000000007919 */ /* 0x000e6e0000002100 */
[----:B------:R-:W2:Y:S01]  /*0020*/  LDC.64 R12, c[0x0][0x228] ;  /* 0x00008a00ff0c7b82 */ /* 0x000ea20000000a00 */
[----:B------:R-:W-:Y:S01]  /*0030*/  ULDC.64 UR4, c[0x0][0x208] ;  /* 0x0000820000047ab9 */ /* 0x000fe20000000a00 */
[----:B------:R-:W3:Y:S06]  /*0040*/  S2R R5, SR_CTAID.X ;  /* 0x0000000000057919 */ /* 0x000eec0000002500 */
[----:B------:R-:W4:Y:S08]  /*0050*/  LDC.64 R16, c[0x0][0x218] ;  /* 0x00008600ff107b82 */ /* 0x000f300000000a00 */
[----:B------:R-:W5:Y:S08]  /*0060*/  LDC.64 R18, c[0x0][0x220] ;  /* 0x00008800ff127b82 */ /* 0x000f700000000a00 */
[----:B------:R-:W5:Y:S01]  /*0070*/  LDC.64 R20, c[0x0][0x230] ;  /* 0x00008c00ff147b82 */ /* 0x000f620000000a00 */
[----:B-1----:R-:W-:-:S07]  /*0080*/  SHF.L.U32 R0, R0, 0x1, RZ ;  /* 0x0000000100007819 */ /* 0x002fce00000006ff */
[----:B------:R-:W1:Y:S01]  /*0090*/  LDC.64 R22, c[0x0][0x238] ;  /* 0x00008e00ff167b82 */ /* 0x000e620000000a00 */
[----:B---3--:R-:W-:Y:S02]  /*00a0*/  SHF.R.S32.HI R3, RZ, 0x17, R5 ;  /* 0x00000017ff037819 */ /* 0x008fe40000011405 */
[----:B------:R-:W-:Y:S02]  /*00b0*/  LOP3.LUT R0, R0, 0xfe, RZ, 0xc0, !PT ;  /* 0x000000fe00007812 */ /* 0x000fe400078ec0ff */
[----:B------:R-:W-:-:S03]  /*00c0*/  SGXT R3, R3, 0x1 ;  /* 0x000000010303781a */ /* 0x000fc60000000200 */
[----:B------:R-:W3:Y:S01]  /*00d0*/  LDC.64 R8, c[0x0][0x210] ;  /* 0x00008400ff087b82 */ /* 0x000ee20000000a00 */
[----:B------:R-:W-:Y:S02]  /*00e0*/  LEA R0, R5, R0, 0x8 ;  /* 0x0000000005007211 */ /* 0x000fe400078e40ff */
[----:B------:R-:W-:Y:S02]  /*00f0*/  CS2R R4, SRZ ;  /* 0x0000000000047805 */ /* 0x000fe4000001ff00 */
[----:B------:R-:W-:Y:S02]  /*0100*/  LEA.HI R3, R3, R0, RZ, 0x5 ;  /* 0x0000000003037211 */ /* 0x000fe400078f28ff */
[----:B------:R-:W-:Y:S02]  /*0110*/  ISETP.GE.AND P4, PT, R0, 0x1880, PT ;  /* 0x000018800000780c */ /* 0x000fe40003f86270 */
[----:B------:R-:W-:-:S04]  /*0120*/  LOP3.LUT R3, R3, 0xffffffe0, RZ, 0xc0, !PT ;  /* 0xffffffe003037812 */ /* 0x000fc800078ec0ff */
[----:B------:R-:W-:-:S05]  /*0130*/  IADD3 R10, R0, -R3, RZ ;  /* 0x80000003000a7210 */ /* 0x000fca0007ffe0ff */
[----:B--2---:R-:W-:-:S05]  /*0140*/  IMAD.WIDE R12, R10, 0x4, R12 ;  /* 0x000000040a0c7825 */ /* 0x004fca00078e020c */
[----:B------:R2:W3:Y:S01]  /*0150*/  @!P4 LDG.E.EL.64 R4, desc[UR4][R12.64] ;  /* 0x000000040c04c981 */ /* 0x0004e2000c2e1b00 */
[----:B------:R-:W-:Y:S02]  /*0160*/  CS2R R2, SRZ ;  /* 0x0000000000027805 */ /* 0x000fe4000001ff00 */
[----:B------:R-:W-:Y:S01]  /*0170*/  CS2R R6, SRZ ;  /* 0x0000000000067805 */ /* 0x000fe2000001ff00 */
[----:B----4-:R-:W-:-:S04]  /*0180*/  IMAD.WIDE R16, R0, 0x4, R16 ;  /* 0x0000000400107825 */ /* 0x010fc800078e0210 */
[C---:B-----5:R-:W-:Y:S01]  /*0190*/  IMAD.WIDE R18, R10.reuse, 0x4, R18 ;  /* 0x000000040a127825 */ /* 0x060fe200078e0212 */
[----:B------:R-:W4:Y:S01]  /*01a0*/  @!P4 LDG.E.64 R2, desc[UR4][R16.64] ;  /* 0x000000041002c981 */ /* 0x000f22000c1e1b00 */
[----:B--2---:R-:W-:Y:S02]  /*01b0*/  CS2R R12, SRZ ;  /* 0x00000000000c7805 */ /* 0x004fe4000001ff00 */
[C---:B0-----:R-:W-:Y:S01]  /*01c0*/  IMAD.WIDE R20, R10.reuse, 0x4, R20 ;  /* 0x000000040a147825 */ /* 0x041fe200078e0214 */
[----:B------:R-:W4:Y:S03]  /*01d0*/  @!P4 LDG.E.EL.64 R6, desc[UR4][R18.64] ;  /* 0x000000041206c981 */ /* 0x000f26000c2e1b00 */
[----:B-1----:R-:W-:Y:S01]  /*01e0*/  IMAD.WIDE R22, R10, 0x4, R22 ;  /* 0x000000040a167825 */ /* 0x002fe200078e0216 */
[----:B------:R-:W-:Y:S02]  /*01f0*/  CS2R R10, SRZ ;  /* 0x00000000000a7805 */ /* 0x000fe4000001ff00 */
[----:B------:R-:W-:Y:S01]  /*0200*/  CS2R R14, SRZ ;  /* 0x00000000000e7805 */ /* 0x000fe2000001ff00 */
[----:B------:R-:W2:Y:S01]  /*0210*/  @!P4 LDG.E.EL.64 R12, desc[UR4][R20.64] ;  /* 0x00000004140cc981 */ /* 0x000ea2000c2e1b00 */
[----:B---3--:R-:W-:-:S03]  /*0220*/  IMAD.WIDE R8, R0, 0x4, R8 ;  /* 0x0000000400087825 */ /* 0x008fc600078e0208 */
[----:B------:R-:W2:Y:S04]  /*0230*/  @!P4 LDG.E.EL.64 R10, desc[UR4][R22.64] ;  /* 0x00000004160ac981 */ /* 0x000ea8000c2e1b00 */
[----:B------:R0:W3:Y:S02]  /*0240*/  @!P4 LDG.E.64 R14, desc[UR4][R8.64] ;  /* 0x00000004080ec981 */ /* 0x0000e4000c1e1b00 */
[----:B0-----:R-:W-:Y:S01]  /*0250*/  HFMA2.MMA R8, -RZ, RZ, 1.625, 0 ;  /* 0x3e800000ff087435 */ /* 0x001fe200000001ff */
[----:B------:R-:W-:Y:S01]  /*0260*/  FADD R4, R4, 9.9999997473787516356e-06 ;  /* 0x3727c5ac04047421 */ /* 0x000fe20000000000 */
[----:B------:R-:W-:-:S03]  /*0270*/  FADD R5, R5, 9.9999997473787516356e-06 ;  /* 0x3727c5ac05057421 */ /* 0x000fc60000000000 */
[----:B------:R-:W0:Y:S08]  /*0280*/  MUFU.SQRT R16, R4 ;  /* 0x0000000400107308 */ /* 0x000e300000002000 */
[----:B------:R1:W5:Y:S01]  /*0290*/  MUFU.SQRT R17, R5 ;  /* 0x0000000500117308 */ /* 0x0003620000002000 */
[----:B----4-:R-:W-:Y:S01]  /*02a0*/  FADD R3, -R7, R3 ;  /* 0x0000000307037221 */ /* 0x010fe20000000100 */
[----:B------:R-:W-:Y:S01]  /*02b0*/  FADD R2, -R6, R2 ;  /* 0x0000000206027221 */ /* 0x000fe20000000100 */
[----:B0-----:R-:W-:-:S02]  /*02c0*/  FSETP.GT.AND P0, PT, R16, 8.50705917302346158658e+37, PT ;  /* 0x7e8000001000780b */ /* 0x001fc40003f04000 */
[----:B------:R-:W-:Y:S01]  /*02d0*/  FSETP.GEU.AND P2, PT, R16, 1.175494350822287508e-38, PT ;  /* 0x008000001000780b */ /* 0x000fe20003f4e000 */
[----:B-1----:R-:W0:Y:S01]  /*02e0*/  LDC.64 R4, c[0x0][0x240] ;  /* 0x00009000ff047b82 */ /* 0x002e220000000a00 */
[C---:B------:R-:W-:Y:S02]  /*02f0*/  FSEL R9, R8.reuse, 1, P0 ;  /* 0x3f80000008097808 */ /* 0x040fe40000000000 */
[C---:B-----5:R-:W-:Y:S02]  /*0300*/  FSETP.GT.AND P1, PT, R17.reuse, 8.50705917302346158658e+37, PT ;  /* 0x7e8000001100780b */ /* 0x060fe40003f24000 */
[----:B------:R-:W-:Y:S02]  /*0310*/  FSETP.GEU.AND P3, PT, R17, 1.175494350822287508e-38, PT ;  /* 0x008000001100780b */ /* 0x000fe40003f6e000 */
[----:B------:R-:W-:-:S03]  /*0320*/  FSEL R8, R8, 1, P1 ;  /* 0x3f80000008087808 */ /* 0x000fc60000800000 */
[----:B------:R-:W-:Y:S02]  /*0330*/  @P0 FMUL R16, R16, 0.25 ;  /* 0x3e80000010100820 */ /* 0x000fe40000400000 */
[----:B------:R-:W-:Y:S02]  /*0340*/  @!P2 FMUL R9, R9, 16777216 ;  /* 0x4b8000000909a820 */ /* 0x000fe40000400000 */
[----:B------:R-:W-:Y:S02]  /*0350*/  @!P2 FMUL R16, R16, 16777216 ;  /* 0x4b8000001010a820 */ /* 0x000fe40000400000 */
[----:B------:R-:W-:-:S04]  /*0360*/  @P1 FMUL R17, R17, 0.25 ;  /* 0x3e80000011111820 */ /* 0x000fc80000400000 */
[----:B------:R-:W1:Y:S01]  /*0370*/  MUFU.RCP R16, R16 ;  /* 0x0000001000107308 */ /* 0x000e620000001000 */
[----:B------:R-:W-:Y:S01]  /*0380*/  @!P3 FMUL R8, R8, 16777216 ;  /* 0x4b8000000808b820 */ /* 0x000fe20000400000 */
[----:B------:R-:W-:Y:S01]  /*0390*/  @!P3 FMUL R17, R17, 16777216 ;  /* 0x4b8000001111b820 */ /* 0x000fe20000400000 */
[----:B0-----:R-:W-:-:S05]  /*03a0*/  IMAD.WIDE R4, R0, 0x4, R4 ;  /* 0x0000000400047825 */ /* 0x001fca00078e0204 */
[----:B------:R-:W0:Y:S01]  /*03b0*/  MUFU.RCP R17, R17 ;  /* 0x0000001100117308 */ /* 0x000e220000001000 */
[----:B-1----:R-:W-:-:S04]  /*03c0*/  FMUL R9, R16, R9 ;  /* 0x0000000910097220 */ /* 0x002fc80000400000 */
[----:B------:R-:W-:Y:S01]  /*03d0*/  FMUL R9, R2, R9 ;  /* 0x0000000902097220 */ /* 0x000fe20000400000 */
[----:B0-----:R-:W-:-:S03]  /*03e0*/  FMUL R8, R17, R8 ;  /* 0x0000000811087220 */ /* 0x001fc60000400000 */
[----:B--2---:R-:W-:Y:S01]  /*03f0*/  FFMA R9, R9, R12, R10 ;  /* 0x0000000c09097223 */ /* 0x004fe2000000000a */
[----:B------:R-:W-:-:S03]  /*0400*/  FMUL R8, R3, R8 ;  /* 0x0000000803087220 */ /* 0x000fc60000400000 */
[----:B---3--:R-:W-:Y:S01]  /*0410*/  FADD R14, R9, R14 ;  /* 0x0000000e090e7221 */ /* 0x008fe20000000000 */
[----:B------:R-:W-:-:S04]  /*0420*/  FFMA R8, R8, R13, R11 ;  /* 0x0000000d08087223 */ /* 0x000fc8000000000b */
[----:B------:R-:W-:Y:S01]  /*0430*/  FADD R15, R8, R15 ;  /* 0x0000000f080f7221 */ /* 0x000fe20000000000 */
[----:B------:R-:W-:Y:S06]  /*0440*/  @P4 EXIT ;  /* 0x000000000000494d */ /* 0x000fec0003800000 */
[----:B------:R-:W-:Y:S01]  /*0450*/  STG.E.64 desc[UR4][R4.64], R14 ;  /* 0x0000000e04007986 */ /* 0x000fe2000c101b04 */
[----:B------:R-:W-:Y:S05]  /*0460*/  EXIT ;  /* 0x000000000000794d */ /* 0x000fea0003800000 */
.L_x_0:
[----:B------:R-:W-:-:S00]  /*0470*/  BRA `(.L_x_0) ;  /* 0xfffffffc00fc7947 */ /* 0x000fc0000383ffff */
[----:B------:R-:W-:-:S00]  /*0480*/  NOP ;  /* 0x0000000000007918 */ /* 0x000fc00000000000 */
[----:B------:R-:W-:-:S00]  /*0490*/  NOP ;  /* 0x0000000000007918 */ /* 0x000fc00000000000 */
[----:B------:R-:W-:-:S00]  /*04a0*/  NOP ;  /* 0x0000000000007918 */ /* 0x000fc00000000000 */
[----:B------:R-:W-:-:S00]  /*04b0*/  NOP ;  /* 0x0000000000007918 */ /* 0x000fc00000000000 */
[----:B------:R-:W-:-:S00]  /*04c0*/  NOP ;  /* 0x0000000000007918 */ /* 0x000fc00000000000 */
[----:B------:R-:W-:-:S00]  /*04d0*/  NOP ;  /* 0x0000000000007918 */ /* 0x000fc00000000000 */
[----:B------:R-:W-:-:S00]  /*04e0*/  NOP ;  /* 0x0000000000007918 */ /* 0x000fc00000000000 */
[----:B------:R-:W-:-:S00]  /*04f0*/  NOP ;  /* 0x0000000000007918 */ /* 0x000fc00000000000 */
.L_x_1:


//--------------------- .nv.global.init           --------------------------
	.section	.nv.global.init,"aw",@progbits
.nv.global.init:
	.type		_$_str,@object
	.size		_$_str,(_$_str_$_2 - _$_str)
_$_str:
        /*0000*/ 	.byte	0x5f, 0x5f, 0x43, 0x55, 0x44, 0x41, 0x5f, 0x46, 0x54, 0x5a, 0x00
	.type		_$_str_$_2,@object
	.size		_$_str_$_2,(.L_1 - _$_str_$_2)
_$_str_$_2:
        /*000b*/ 	.byte	0x5f, 0x5f, 0x43, 0x55, 0x44, 0x41, 0x5f, 0x50, 0x52, 0x45, 0x43, 0x5f, 0x53, 0x51, 0x52, 0x54
        /*001b*/ 	.byte	0x00
.L_1:


//--------------------- .nv.constant0.triton_poi_fused__native_batch_norm_legit_no_training_add_12 --------------------------
	.section	.nv.constant0.triton_poi_fused__native_batch_norm_legit_no_training_add_12,"a",@progbits
	.sectionflags	@""
	.align	4
.nv.constant0.triton_poi_fused__native_batch_norm_legit_no_training_add_12:
	.zero		588
